//
// Generated by NVIDIA NVVM Compiler
//
// Compiler Build ID: CL-36424714
// Cuda compilation tools, release 13.0, V13.0.88
// Based on NVVM 20.0.0
//

.version 9.0
.target sm_100
.address_size 64

	// .globl	_Z25processMandelbrotAsVectorPi

.visible .entry _Z25processMandelbrotAsVectorPi(
	.param .u64 .ptr .align 1 _Z25processMandelbrotAsVectorPi_param_0
)
{
	.reg .pred 	%p<8>;
	.reg .b32 	%r<26>;
	.reg .b64 	%rd<9>;
	.reg .b64 	%fd<49>;

	ld.param.u64 	%rd3, [_Z25processMandelbrotAsVectorPi_param_0];
	cvta.to.global.u64 	%rd1, %rd3;
	mov.u32 	%r11, %tid.x;
	mul.lo.s32 	%r22, %r11, 640;
	add.s32 	%r12, %r11, -240;
	cvt.rn.f64.u32 	%fd11, %r12;
	fma.rn.f64 	%fd1, %fd11, 0d3F70000000000000, 0d0000000000000000;
	mov.b64 	%rd2, %fd1;
	mov.f64 	%fd12, 0d7FF0000000000000;
	{
	.reg .b32 %temp; 
	mov.b64 	{%temp, %r2}, %fd12;
	}
	mov.b32 	%r23, 0;
$L__BB0_1:
	add.s32 	%r14, %r23, -320;
	cvt.rn.f64.s32 	%fd13, %r14;
	fma.rn.f64 	%fd2, %fd13, 0d3F70000000000000, 0dBFE3333333333333;
	add.f64 	%fd14, %fd2, 0dBFD0000000000000;
	abs.f64 	%fd15, %fd14;
	mov.b64 	%rd4, %fd15;
	min.u64 	%rd5, %rd2, %rd4;
	mov.b64 	%fd16, %rd5;
	max.u64 	%rd6, %rd4, %rd2;
	mov.b64 	%fd17, %rd6;
	{
	.reg .b32 %temp; 
	mov.b64 	{%temp, %r15}, %fd17;
	}
	and.b32  	%r16, %r15, -4194304;
	xor.b32  	%r17, %r16, 2144337920;
	mov.b32 	%r18, 0;
	mov.b64 	%fd18, {%r18, %r17};
	mul.f64 	%fd19, %fd18, %fd16;
	mul.f64 	%fd20, %fd18, %fd17;
	mul.f64 	%fd21, %fd19, %fd19;
	fma.rn.f64 	%fd22, %fd20, %fd20, %fd21;
	min.f64 	%fd23, %fd22, 0d7FEFFFFFFFFFFFFF;
	rsqrt.approx.ftz.f64 	%fd24, %fd23;
	mul.rn.f64 	%fd25, %fd24, %fd24;
	neg.f64 	%fd26, %fd25;
	fma.rn.f64 	%fd27, %fd23, %fd26, 0d3FF0000000000000;
	fma.rn.f64 	%fd28, %fd27, 0d3FD8000000000000, 0d3FE0000000000000;
	mul.rn.f64 	%fd29, %fd27, %fd24;
	fma.rn.f64 	%fd30, %fd28, %fd29, %fd24;
	mul.f64 	%fd31, %fd22, %fd30;
	or.b32  	%r19, %r16, 1048576;
	mov.b64 	%fd32, {%r18, %r19};
	mul.f64 	%fd33, %fd32, %fd31;
	setp.eq.f64 	%p1, %fd16, 0d0000000000000000;
	selp.f64 	%fd34, %fd17, %fd33, %p1;
	{
	.reg .b32 %temp; 
	mov.b64 	{%temp, %r20}, %fd16;
	}
	setp.lt.u32 	%p2, %r20, %r2;
	selp.f64 	%fd35, %fd34, %fd16, %p2;
	add.f64 	%fd36, %fd35, %fd35;
	mul.f64 	%fd37, %fd35, %fd36;
	sub.f64 	%fd38, %fd35, %fd37;
	add.f64 	%fd39, %fd38, 0d3FD0000000000000;
	setp.lt.f64 	%p3, %fd2, %fd39;
	mov.b32 	%r25, 256;
	@%p3 bra 	$L__BB0_4;
	mov.f64 	%fd45, 0d0000000000000000;
	mov.b32 	%r24, 0;
	mov.f64 	%fd46, %fd45;
	mov.f64 	%fd47, %fd45;
	mov.f64 	%fd48, %fd45;
$L__BB0_3:
	add.f64 	%fd41, %fd46, %fd46;
	fma.rn.f64 	%fd47, %fd47, %fd41, %fd1;
	sub.f64 	%fd42, %fd48, %fd45;
	add.f64 	%fd46, %fd2, %fd42;
	mul.f64 	%fd48, %fd46, %fd46;
	mul.f64 	%fd45, %fd47, %fd47;
	add.s32 	%r25, %r24, 1;
	setp.lt.u32 	%p4, %r24, 255;
	add.f64 	%fd43, %fd48, %fd45;
	setp.lt.f64 	%p5, %fd43, 0d4010000000000000;
	and.pred  	%p6, %p4, %p5;
	mov.u32 	%r24, %r25;
	@%p6 bra 	$L__BB0_3;
$L__BB0_4:
	mul.wide.u32 	%rd7, %r22, 4;
	add.s64 	%rd8, %rd1, %rd7;
	st.global.u32 	[%rd8+4], %r25;
	add.s32 	%r23, %r23, 1;
	setp.ne.s32 	%p7, %r23, 640;
	add.s32 	%r22, %r22, 1;
	@%p7 bra 	$L__BB0_1;
	ret;

}


// ===== COMPILED SASS (sm_100) =====

	.target	sm_100

	.elftype	@"ET_EXEC"


//--------------------- .note.nv.tkinfo           --------------------------
	.section	.note.nv.tkinfo,"",@"SHT_NOTE"
	.sectionflags	@"SHF_NOTE_NV_TKINFO"
	.tkinfo
        /*0018*/ 	.word	0x00000002
        /*0030*/ 	.string	""
        /*0030*/ 	.string	"ptxas"
        /*0030*/ 	.string	"Cuda compilation tools, release 13.0, V13.0.88"
        /*0030*/ 	.string	"Build cuda_13.0.r13.0/compiler.36424714_0"
        /*0030*/ 	.string	"-arch sm_100 -m 64 "



//--------------------- .note.nv.cuinfo           --------------------------
	.section	.note.nv.cuinfo,"",@"SHT_NOTE"
	.sectionflags	@"SHF_NOTE_NV_CUINFO"
        /*0018*/ 	.short	0x0002
        /*001a*/ 	.short	0x0064
        /*001c*/ 	.short	0x0082
	.zero		2


//--------------------- .nv.info                  --------------------------
	.section	.nv.info,"",@"SHT_CUDA_INFO"
	.align	4


	//----- nvinfo : EIATTR_REGCOUNT
	.align		4
        /*0000*/ 	.byte	0x04, 0x2f
        /*0002*/ 	.short	(.L_1 - .L_0)
	.align		4
.L_0:
        /*0004*/ 	.word	index@(_Z25processMandelbrotAsVectorPi)
        /*0008*/ 	.word	0x00000018


	//----- nvinfo : EIATTR_FRAME_SIZE
	.align		4
.L_1:
        /*000c*/ 	.byte	0x04, 0x11
        /*000e*/ 	.short	(.L_3 - .L_2)
	.align		4
.L_2:
        /*0010*/ 	.word	index@(_Z25processMandelbrotAsVectorPi)
        /*0014*/ 	.word	0x00000000


	//----- nvinfo : EIATTR_MIN_STACK_SIZE
	.align		4
.L_3:
        /*0018*/ 	.byte	0x04, 0x12
        /*001a*/ 	.short	(.L_5 - .L_4)
	.align		4
.L_4:
        /*001c*/ 	.word	index@(_Z25processMandelbrotAsVectorPi)
        /*0020*/ 	.word	0x00000000
.L_5:


//--------------------- .nv.compat                --------------------------
	.section	.nv.compat,"",@"SHT_CUDA_COMPAT_INFO"
	.align	4
        /*0000*/ 	.byte	0x02, 0x09, 0x00, 0x00, 0x02, 0x02, 0x01, 0x00, 0x02, 0x05, 0x05, 0x00, 0x03, 0x07, 0x01, 0x01
        /*0010*/ 	.byte	0x02, 0x03, 0x00, 0x00, 0x02, 0x06, 0x01, 0x00, 0x04, 0x0b, 0x08, 0x00, 0x01, 0x00, 0x00, 0x00
        /*0020*/ 	.byte	0x00, 0x00, 0x00, 0x00


//--------------------- .nv.info._Z25processMandelbrotAsVectorPi --------------------------
	.section	.nv.info._Z25processMandelbrotAsVectorPi,"",@"SHT_CUDA_INFO"
	.sectionflags	@""
	.align	4


	//----- nvinfo : EIATTR_CUDA_API_VERSION
	.align		4
        /*0000*/ 	.byte	0x04, 0x37
        /*0002*/ 	.short	(.L_7 - .L_6)
.L_6:
        /*0004*/ 	.word	0x00000082


	//----- nvinfo : EIATTR_KPARAM_INFO
	.align		4
.L_7:
        /*0008*/ 	.byte	0x04, 0x17
        /*000a*/ 	.short	(.L_9 - .L_8)
.L_8:
        /*000c*/ 	.word	0x00000000
        /*0010*/ 	.short	0x0000
        /*0012*/ 	.short	0x0000
        /*0014*/ 	.byte	0x00, 0xf5, 0x21, 0x00


	//----- nvinfo : EIATTR_SPARSE_MMA_MASK
	.align		4
.L_9:
        /*0018*/ 	.byte	0x03, 0x50
        /*001a*/ 	.short	0x0000


	//----- nvinfo : EIATTR_MAXREG_COUNT
	.align		4
        /*001c*/ 	.byte	0x03, 0x1b
        /*001e*/ 	.short	0x00ff


	//----- nvinfo : EIATTR_MERCURY_ISA_VERSION
	.align		4
        /*0020*/ 	.byte	0x03, 0x5f
        /*0022*/ 	.short	0x0101


	//----- nvinfo : EIATTR_VRC_CTA_INIT_COUNT
	.align		4
        /*0024*/ 	.byte	0x02, 0x4a
	.zero		1
	.zero		1


	//----- nvinfo : EIATTR_EXIT_INSTR_OFFSETS
	.align		4
        /*0028*/ 	.byte	0x04, 0x1c
        /*002a*/ 	.short	(.L_11 - .L_10)


	//   ....[0]....
.L_10:
        /*002c*/ 	.word	0x000005a0


	//----- nvinfo : EIATTR_CRS_STACK_SIZE
	.align		4
.L_11:
        /*0030*/ 	.byte	0x04, 0x1e
        /*0032*/ 	.short	(.L_13 - .L_12)
.L_12:
        /*0034*/ 	.word	0x00000000


	//----- nvinfo : EIATTR_CBANK_PARAM_SIZE
	.align		4
.L_13:
        /*0038*/ 	.byte	0x03, 0x19
        /*003a*/ 	.short	0x0008


	//----- nvinfo : EIATTR_PARAM_CBANK
	.align		4
        /*003c*/ 	.byte	0x04, 0x0a
        /*003e*/ 	.short	(.L_15 - .L_14)
	.align		4
.L_14:
        /*0040*/ 	.word	index@(.nv.constant0._Z25processMandelbrotAsVectorPi)
        /*0044*/ 	.short	0x0380
        /*0046*/ 	.short	0x0008


	//----- nvinfo : EIATTR_SW_WAR
	.align		4
.L_15:
        /*0048*/ 	.byte	0x04, 0x36
        /*004a*/ 	.short	(.L_17 - .L_16)
.L_16:
        /*004c*/ 	.word	0x00000008
.L_17:


//--------------------- .nv.callgraph             --------------------------
	.section	.nv.callgraph,"",@"SHT_CUDA_CALLGRAPH"
	.align	4
	.sectionentsize	8
	.align		4
        /*0000*/ 	.word	0x00000000
	.align		4
        /*0004*/ 	.word	0xffffffff
	.align		4
        /*0008*/ 	.word	0x00000000
	.align		4
        /*000c*/ 	.word	0xfffffffe
	.align		4
        /*0010*/ 	.word	0x00000000
	.align		4
        /*0014*/ 	.word	0xfffffffd
	.align		4
        /*0018*/ 	.word	0x00000000
	.align		4
        /*001c*/ 	.word	0xfffffffc


//--------------------- .text._Z25processMandelbrotAsVectorPi --------------------------
	.section	.text._Z25processMandelbrotAsVectorPi,"ax",@progbits
	.align	128
        .global         _Z25processMandelbrotAsVectorPi
        .type           _Z25processMandelbrotAsVectorPi,@function
        .size           _Z25processMandelbrotAsVectorPi,(.L_x_5 - _Z25processMandelbrotAsVectorPi)
        .other          _Z25processMandelbrotAsVectorPi,@"STO_CUDA_ENTRY STV_DEFAULT"
_Z25processMandelbrotAsVectorPi:
.text._Z25processMandelbrotAsVectorPi:
[----:B------:R-:W-:Y:S01]  /*0000*/  LDC R1, c[0x0][0x37c] ;  /* 0x0000df00ff017b82 */ /* 0x000fe20000000800 */
[----:B------:R-:W0:Y:S01]  /*0010*/  S2R R0, SR_TID.X ;  /* 0x0000000000007919 */ /* 0x000e220000002100 */
[----:B------:R-:W1:Y:S01]  /*0020*/  LDCU.64 UR8, c[0x0][0x358] ;  /* 0x00006b00ff0877ac */ /* 0x000e620008000a00 */
[----:B------:R-:W-:Y:S01]  /*0030*/  UMOV UR4, URZ ;  /* 0x000000ff00047c82 */ /* 0x000fe20008000000 */
[C---:B0-----:R-:W-:Y:S02]  /*0040*/  VIADD R4, R0.reuse, 0xffffff10 ;  /* 0xffffff1000047836 */ /* 0x041fe40000000000 */
[----:B------:R-:W-:Y:S02]  /*0050*/  IMAD R0, R0, 0x280, RZ ;  /* 0x0000028000007824 */ /* 0x000fe400078e02ff */
[----:B------:R-:W0:Y:S02]  /*0060*/  I2F.F64.U32 R2, R4 ;  /* 0x0000000400027312 */ /* 0x000e240000201800 */
[----:B01----:R-:W-:-:S11]  /*0070*/  DFMA R2, R2, 0.00390625, RZ ;  /* 0x3f7000000202782b */ /* 0x003fd600000000ff */
.L_x_3:
[----:B------:R-:W-:Y:S01]  /*0080*/  UIADD3 UR5, UPT, UPT, UR4, -0x140, URZ ;  /* 0xfffffec004057890 */ /* 0x000fe2000fffe0ff */
[----:B------:R-:W-:Y:S01]  /*0090*/  IMAD.MOV.U32 R6, RZ, RZ, 0x33333333 ;  /* 0x33333333ff067424 */ /* 0x000fe200078e00ff */
[----:B------:R-:W-:Y:S01]  /*00a0*/  UMOV UR6, 0x0 ;  /* 0x0000000000067882 */ /* 0x000fe20000000000 */
[----:B------:R-:W-:Y:S01]  /*00b0*/  IMAD.MOV.U32 R7, RZ, RZ, 0x3fe33333 ;  /* 0x3fe33333ff077424 */ /* 0x000fe200078e00ff */
[----:B------:R-:W-:Y:S01]  /*00c0*/  UMOV UR7, 0x3f700000 ;  /* 0x3f70000000077882 */ /* 0x000fe20000000000 */
[----:B------:R-:W-:Y:S01]  /*00d0*/  IMAD.MOV.U32 R12, RZ, RZ, RZ ;  /* 0x000000ffff0c7224 */ /* 0x000fe200078e00ff */
[----:B------:R-:W-:Y:S01]  /*00e0*/  UIADD3 UR4, UPT, UPT, UR4, 0x1, URZ ;  /* 0x0000000104047890 */ /* 0x000fe2000fffe0ff */
[----:B------:R-:W-:Y:S01]  /*00f0*/  IMAD.MOV.U32 R20, RZ, RZ, 0x0 ;  /* 0x00000000ff147424 */ /* 0x000fe200078e00ff */
[----:B------:R-:W-:Y:S01]  /*0100*/  BSSY.RECONVERGENT B0, `(.L_x_0) ;  /* 0x0000046000007945 */ /* 0x000fe20003800200 */
[----:B0-----:R-:W0:Y:S01]  /*0110*/  I2F.F64 R4, UR5 ;  /* 0x0000000500047d12 */ /* 0x001e220008201c00 */
[----:B------:R-:W-:Y:S01]  /*0120*/  IMAD.MOV.U32 R21, RZ, RZ, 0x3fd80000 ;  /* 0x3fd80000ff157424 */ /* 0x000fe200078e00ff */
[----:B------:R-:W-:Y:S01]  /*0130*/  UISETP.NE.AND UP0, UPT, UR4, 0x280, UPT ;  /* 0x000002800400788c */ /* 0x000fe2000bf05270 */
[----:B0-----:R-:W-:Y:S01]  /*0140*/  DFMA R4, R4, UR6, -R6 ;  /* 0x0000000604047c2b */ /* 0x001fe20008000806 */
[----:B------:R-:W-:Y:S01]  /*0150*/  UMOV UR6, 0xffffffff ;  /* 0xffffffff00067882 */ /* 0x000fe20000000000 */
[----:B------:R-:W-:-:S02]  /*0160*/  UMOV UR7, 0x7fefffff ;  /* 0x7fefffff00077882 */ /* 0x000fc40000000000 */
[----:B------:R-:W-:-:S04]  /*0170*/  UMOV UR5, UR7 ;  /* 0x0000000700057c82 */ /* 0x000fc80008000000 */
[----:B------:R-:W-:-:S08]  /*0180*/  DADD R6, R4, -0.25 ;  /* 0xbfd0000004067429 */ /* 0x000fd00000000000 */
[----:B------:R-:W-:-:S10]  /*0190*/  DADD R16, -RZ, |R6| ;  /* 0x00000000ff107229 */ /* 0x000fd40000000506 */
[----:B------:R-:W-:Y:S02]  /*01a0*/  ISETP.GT.U32.AND P0, PT, R16, R2, PT ;  /* 0x000000021000720c */ /* 0x000fe40003f04070 */
[CC--:B------:R-:W-:Y:S02]  /*01b0*/  ISETP.LT.U32.AND P1, PT, R2.reuse, R16.reuse, PT ;  /* 0x000000100200720c */ /* 0x0c0fe40003f21070 */
[----:B------:R-:W-:Y:S02]  /*01c0*/  ISETP.GT.U32.AND.EX P0, PT, R17, R3, PT, P0 ;  /* 0x000000031100720c */ /* 0x000fe40003f04100 */
[----:B------:R-:W-:Y:S02]  /*01d0*/  ISETP.LT.U32.AND.EX P1, PT, R3, R17, PT, P1 ;  /* 0x000000110300720c */ /* 0x000fe40003f21110 */
[----:B------:R-:W-:Y:S02]  /*01e0*/  SEL R7, R17, R3, P0 ;  /* 0x0000000311077207 */ /* 0x000fe40000000000 */
[----:B------:R-:W-:-:S02]  /*01f0*/  SEL R8, R2, R16, P1 ;  /* 0x0000001002087207 */ /* 0x000fc40000800000 */
[----:B------:R-:W-:Y:S02]  /*0200*/  LOP3.LUT R10, R7, 0xffc00000, RZ, 0xc0, !PT ;  /* 0xffc00000070a7812 */ /* 0x000fe400078ec0ff */
[----:B------:R-:W-:Y:S02]  /*0210*/  SEL R9, R3, R17, P1 ;  /* 0x0000001103097207 */ /* 0x000fe40000800000 */
[----:B------:R-:W-:Y:S02]  /*0220*/  LOP3.LUT R13, R10, 0x7fd00000, RZ, 0x3c, !PT ;  /* 0x7fd000000a0d7812 */ /* 0x000fe400078e3cff */
[----:B------:R-:W-:-:S04]  /*0230*/  SEL R6, R16, R2, P0 ;  /* 0x0000000210067207 */ /* 0x000fc80000000000 */
[C---:B------:R-:W-:Y:S02]  /*0240*/  DMUL R14, R12.reuse, R8 ;  /* 0x000000080c0e7228 */ /* 0x040fe40000000000 */
[----:B------:R-:W-:-:S06]  /*0250*/  DMUL R12, R12, R6 ;  /* 0x000000060c0c7228 */ /* 0x000fcc0000000000 */
[----:B------:R-:W-:-:S08]  /*0260*/  DMUL R14, R14, R14 ;  /* 0x0000000e0e0e7228 */ /* 0x000fd00000000000 */
[----:B------:R-:W-:Y:S01]  /*0270*/  DFMA R12, R12, R12, R14 ;  /* 0x0000000c0c0c722b */ /* 0x000fe2000000000e */
[----:B------:R-:W-:-:S07]  /*0280*/  IMAD.U32 R14, RZ, RZ, UR5 ;  /* 0x00000005ff0e7e24 */ /* 0x000fce000f8e00ff */
[----:B------:R-:W-:Y:S02]  /*0290*/  DSETP.MIN.AND P0, P1, R12, UR6, PT ;  /* 0x000000060c007e2a */ /* 0x000fe4000b900000 */
[----:B------:R-:W-:-:S05]  /*02a0*/  IMAD.MOV.U32 R11, RZ, RZ, R13 ;  /* 0x000000ffff0b7224 */ /* 0x000fca00078e000d */
[----:B------:R-:W-:Y:S01]  /*02b0*/  FSEL R17, R11, UR5, P0 ;  /* 0x000000050b117c08 */ /* 0x000fe20008000000 */
[----:B------:R-:W-:-:S05]  /*02c0*/  IMAD.MOV.U32 R11, RZ, RZ, R12 ;  /* 0x000000ffff0b7224 */ /* 0x000fca00078e000c */
[----:B------:R-:W-:Y:S01]  /*02d0*/  SEL R16, R11, UR6, P0 ;  /* 0x000000060b107c07 */ /* 0x000fe20008000000 */
[----:B------:R-:W-:Y:S01]  /*02e0*/  DSETP.NEU.AND P0, PT, R8, RZ, PT ;  /* 0x000000ff0800722a */ /* 0x000fe20003f0d000 */
[----:B------:R-:W-:Y:S01]  /*02f0*/  @P1 LOP3.LUT R17, R14, 0x80000, RZ, 0xfc, !PT ;  /* 0x000800000e111812 */ /* 0x000fe200078efcff */
[----:B------:R-:W-:Y:S01]  /*0300*/  IMAD.MOV.U32 R14, RZ, RZ, RZ ;  /* 0x000000ffff0e7224 */ /* 0x000fe200078e00ff */
[----:B------:R-:W-:Y:S01]  /*0310*/  LOP3.LUT R11, R10, 0x100000, RZ, 0xfc, !PT ;  /* 0x001000000a0b7812 */ /* 0x000fe200078efcff */
[----:B------:R-:W-:Y:S01]  /*0320*/  IMAD.MOV.U32 R10, RZ, RZ, RZ ;  /* 0x000000ffff0a7224 */ /* 0x000fe200078e00ff */
[----:B------:R-:W0:Y:S01]  /*0330*/  MUFU.RSQ64H R15, R17 ;  /* 0x00000011000f7308 */ /* 0x000e220000001c00 */
[----:B------:R-:W-:Y:S02]  /*0340*/  ISETP.GE.U32.AND P1, PT, R9, 0x7ff00000, PT ;  /* 0x7ff000000900780c */ /* 0x000fe40003f26070 */
[----:B0-----:R-:W-:-:S08]  /*0350*/  DMUL R18, R14, R14 ;  /* 0x0000000e0e127228 */ /* 0x001fd00000000000 */
[----:B------:R-:W-:Y:S01]  /*0360*/  DFMA R18, R16, -R18, 1 ;  /* 0x3ff000001012742b */ /* 0x000fe20000000812 */
[----:B------:R-:W-:-:S07]  /*0370*/  IMAD.MOV.U32 R17, RZ, RZ, 0x100 ;  /* 0x00000100ff117424 */ /* 0x000fce00078e00ff */
[----:B------:R-:W-:Y:S02]  /*0380*/  DFMA R20, R18, R20, 0.5 ;  /* 0x3fe000001214742b */ /* 0x000fe40000000014 */
[----:B------:R-:W-:-:S08]  /*0390*/  DMUL R18, R14, R18 ;  /* 0x000000120e127228 */ /* 0x000fd00000000000 */
[----:B------:R-:W-:Y:S01]  /*03a0*/  DFMA R18, R20, R18, R14 ;  /* 0x000000121412722b */ /* 0x000fe2000000000e */
[----:B------:R-:W0:Y:S07]  /*03b0*/  LDC.64 R14, c[0x0][0x380] ;  /* 0x0000e000ff0e7b82 */ /* 0x000e2e0000000a00 */
[----:B------:R-:W-:-:S08]  /*03c0*/  DMUL R18, R12, R18 ;  /* 0x000000120c127228 */ /* 0x000fd00000000000 */
[----:B------:R-:W-:-:S10]  /*03d0*/  DMUL R18, R18, R10 ;  /* 0x0000000a12127228 */ /* 0x000fd40000000000 */
[----:B------:R-:W-:Y:S01]  /*03e0*/  @!P1 FSEL R8, R6, R18, !P0 ;  /* 0x0000001206089208 */ /* 0x000fe20004000000 */
[----:B0-----:R-:W-:Y:S01]  /*03f0*/  IMAD.WIDE.U32 R14, R0, 0x4, R14 ;  /* 0x00000004000e7825 */ /* 0x001fe200078e000e */
[----:B------:R-:W-:-:S06]  /*0400*/  @!P1 FSEL R9, R7, R19, !P0 ;  /* 0x0000001307099208 */ /* 0x000fcc0004000000 */
[----:B------:R-:W-:-:S08]  /*0410*/  DADD R6, R8, R8 ;  /* 0x0000000008067229 */ /* 0x000fd00000000008 */
[----:B------:R-:W-:-:S08]  /*0420*/  DFMA R6, -R8, R6, R8 ;  /* 0x000000060806722b */ /* 0x000fd00000000108 */
[----:B------:R-:W-:-:S08]  /*0430*/  DADD R6, R6, 0.25 ;  /* 0x3fd0000006067429 */ /* 0x000fd00000000000 */
[----:B------:R-:W-:-:S14]  /*0440*/  DSETP.GEU.AND P0, PT, R4, R6, PT ;  /* 0x000000060400722a */ /* 0x000fdc0003f0e000 */
[----:B------:R-:W-:Y:S05]  /*0450*/  @!P0 BRA `(.L_x_1) ;  /* 0x0000000000408947 */ /* 0x000fea0003800000 */
[----:B------:R-:W-:Y:S01]  /*0460*/  IMAD.MOV.U32 R17, RZ, RZ, RZ ;  /* 0x000000ffff117224 */ /* 0x000fe200078e00ff */
[----:B------:R-:W-:Y:S02]  /*0470*/  CS2R R6, SRZ ;  /* 0x0000000000067805 */ /* 0x000fe4000001ff00 */
[----:B------:R-:W-:Y:S02]  /*0480*/  CS2R R8, SRZ ;  /* 0x0000000000087805 */ /* 0x000fe4000001ff00 */
[----:B------:R-:W-:Y:S02]  /*0490*/  CS2R R10, SRZ ;  /* 0x00000000000a7805 */ /* 0x000fe4000001ff00 */
[----:B------:R-:W-:-:S07]  /*04a0*/  CS2R R12, SRZ ;  /* 0x00000000000c7805 */ /* 0x000fce000001ff00 */
.L_x_2:
[----:B------:R-:W-:Y:S01]  /*04b0*/  DADD R12, R12, -R6 ;  /* 0x000000000c0c7229 */ /* 0x000fe20000000806 */
[C---:B------:R-:W-:Y:S01]  /*04c0*/  ISETP.LT.U32.AND P1, PT, R17.reuse, 0xff, PT ;  /* 0x000000ff1100780c */ /* 0x040fe20003f21070 */
[----:B------:R-:W-:Y:S01]  /*04d0*/  DADD R6, R8, R8 ;  /* 0x0000000008067229 */ /* 0x000fe20000000008 */
[----:B------:R-:W-:-:S05]  /*04e0*/  VIADD R17, R17, 0x1 ;  /* 0x0000000111117836 */ /* 0x000fca0000000000 */
[----:B------:R-:W-:Y:S02]  /*04f0*/  DADD R8, R4, R12 ;  /* 0x0000000004087229 */ /* 0x000fe4000000000c */
[----:B------:R-:W-:-:S06]  /*0500*/  DFMA R10, R6, R10, R2 ;  /* 0x0000000a060a722b */ /* 0x000fcc0000000002 */
[----:B------:R-:W-:Y:S02]  /*0510*/  DMUL R12, R8, R8 ;  /* 0x00000008080c7228 */ /* 0x000fe40000000000 */
[----:B------:R-:W-:-:S08]  /*0520*/  DMUL R6, R10, R10 ;  /* 0x0000000a0a067228 */ /* 0x000fd00000000000 */
[----:B------:R-:W-:-:S08]  /*0530*/  DADD R18, R12, R6 ;  /* 0x000000000c127229 */ /* 0x000fd00000000006 */
[----:B------:R-:W-:-:S14]  /*0540*/  DSETP.GEU.AND P0, PT, R18, 4, PT ;  /* 0x401000001200742a */ /* 0x000fdc0003f0e000 */
[----:B------:R-:W-:Y:S05]  /*0550*/  @!P0 BRA P1, `(.L_x_2) ;  /* 0xfffffffc00d48947 */ /* 0x000fea000083ffff */
.L_x_1:
[----:B------:R-:W-:Y:S05]  /*0560*/  BSYNC.RECONVERGENT B0 ;  /* 0x0000000000007941 */ /* 0x000fea0003800200 */
.L_x_0:
[----:B------:R0:W-:Y:S01]  /*0570*/  STG.E desc[UR8][R14.64+0x4], R17 ;  /* 0x000004110e007986 */ /* 0x0001e2000c101908 */
[----:B------:R-:W-:Y:S01]  /*0580*/  VIADD R0, R0, 0x1 ;  /* 0x0000000100007836 */ /* 0x000fe20000000000 */
[----:B------:R-:W-:Y:S06]  /*0590*/  BRA.U UP0, `(.L_x_3) ;  /* 0xfffffff900b87547 */ /* 0x000fec000b83ffff */
[----:B------:R-:W-:Y:S05]  /*05a0*/  EXIT ;  /* 0x000000000000794d */ /* 0x000fea0003800000 */
.L_x_4:
[----:B------:R-:W-:-:S00]  /*05b0*/  BRA `(.L_x_4) ;  /* 0xfffffffc00fc7947 */ /* 0x000fc0000383ffff */
[----:B------:R-:W-:-:S00]  /*05c0*/  NOP ;  /* 0x0000000000007918 */ /* 0x000fc00000000000 */
        /* <DEDUP_REMOVED lines=11> */
.L_x_5:


//--------------------- .nv.shared.reserved.0     --------------------------
	.section	.nv.shared.reserved.0,"aw",@nobits
	.weak		__nv_reservedSMEM_offset_0_alias
	.size		__nv_reservedSMEM_offset_0_alias, 0, 64
	.other		__nv_reservedSMEM_offset_0_alias,@"STO_CUDA_RESERVED_SHARED STV_DEFAULT"
__nv_reservedSMEM_offset_0_alias:
	.zero		0
	.zero		64


//--------------------- .nv.constant0._Z25processMandelbrotAsVectorPi --------------------------
	.section	.nv.constant0._Z25processMandelbrotAsVectorPi,"a",@progbits
	.sectionflags	@""
	.align	4
.nv.constant0._Z25processMandelbrotAsVectorPi:
	.zero		904


//--------------------- SYMBOLS --------------------------

	.type		.nv.reservedSmem.offset0,@object
	.size		.nv.reservedSmem.offset0,0x4
